//
// Generated by NVIDIA NVVM Compiler
//
// Compiler Build ID: CL-36424714
// Cuda compilation tools, release 13.0, V13.0.88
// Based on NVVM 20.0.0
//

.version 9.0
.target sm_100
.address_size 64

	// .globl	_Z8distanceP6float2Pii
// _ZZ3sumPiiS_E5sData has been demoted

.visible .entry _Z8distanceP6float2Pii(
	.param .u64 .ptr .align 1 _Z8distanceP6float2Pii_param_0,
	.param .u64 .ptr .align 1 _Z8distanceP6float2Pii_param_1,
	.param .u32 _Z8distanceP6float2Pii_param_2
)
{
	.reg .pred 	%p<4>;
	.reg .b32 	%r<12>;
	.reg .b32 	%f<5>;
	.reg .b64 	%rd<9>;

	ld.param.u64 	%rd3, [_Z8distanceP6float2Pii_param_0];
	ld.param.u64 	%rd4, [_Z8distanceP6float2Pii_param_1];
	ld.param.u32 	%r6, [_Z8distanceP6float2Pii_param_2];
	mov.u32 	%r7, %tid.x;
	mov.u32 	%r8, %ctaid.x;
	mov.u32 	%r1, %ntid.x;
	mad.lo.s32 	%r11, %r8, %r1, %r7;
	setp.ge.s32 	%p1, %r11, %r6;
	@%p1 bra 	$L__BB0_3;
	mov.u32 	%r9, %nctaid.x;
	mul.lo.s32 	%r3, %r1, %r9;
	cvta.to.global.u64 	%rd1, %rd3;
	cvta.to.global.u64 	%rd2, %rd4;
$L__BB0_2:
	mul.wide.s32 	%rd5, %r11, 8;
	add.s64 	%rd6, %rd1, %rd5;
	ld.global.v2.f32 	{%f1, %f2}, [%rd6];
	mul.f32 	%f3, %f2, %f2;
	fma.rn.f32 	%f4, %f1, %f1, %f3;
	setp.le.f32 	%p2, %f4, 0f3E800000;
	selp.u32 	%r10, 1, 0, %p2;
	mul.wide.s32 	%rd7, %r11, 4;
	add.s64 	%rd8, %rd2, %rd7;
	st.global.u32 	[%rd8], %r10;
	add.s32 	%r11, %r11, %r3;
	setp.lt.s32 	%p3, %r11, %r6;
	@%p3 bra 	$L__BB0_2;
$L__BB0_3:
	ret;

}
	// .globl	_Z3sumPiiS_
.visible .entry _Z3sumPiiS_(
	.param .u64 .ptr .align 1 _Z3sumPiiS__param_0,
	.param .u32 _Z3sumPiiS__param_1,
	.param .u64 .ptr .align 1 _Z3sumPiiS__param_2
)
{
	.reg .pred 	%p<32>;
	.reg .b32 	%r<52>;
	.reg .b64 	%rd<7>;
	// demoted variable
	.shared .align 4 .b8 _ZZ3sumPiiS_E5sData[2048];
	ld.param.u64 	%rd3, [_Z3sumPiiS__param_0];
	ld.param.u32 	%r7, [_Z3sumPiiS__param_1];
	ld.param.u64 	%rd4, [_Z3sumPiiS__param_2];
	mov.u32 	%r1, %tid.x;
	setp.lt.s32 	%p1, %r7, 1;
	@%p1 bra 	$L__BB1_25;
	cvta.to.global.u64 	%rd1, %rd4;
	shl.b32 	%r9, %r1, 2;
	mov.u32 	%r10, _ZZ3sumPiiS_E5sData;
	add.s32 	%r2, %r10, %r9;
	mov.u32 	%r3, %ntid.x;
	cvta.to.global.u64 	%rd2, %rd3;
	mov.b32 	%r51, 0;
$L__BB1_2:
	add.s32 	%r5, %r51, %r1;
	setp.ge.s32 	%p2, %r5, %r7;
	@%p2 bra 	$L__BB1_4;
	mul.wide.s32 	%rd5, %r5, 4;
	add.s64 	%rd6, %rd2, %rd5;
	ld.global.u32 	%r11, [%rd6];
	st.shared.u32 	[%r2], %r11;
$L__BB1_4:
	setp.gt.u32 	%p3, %r1, 255;
	bar.sync 	0;
	add.s32 	%r12, %r5, 256;
	setp.ge.s32 	%p4, %r12, %r7;
	or.pred  	%p5, %p3, %p4;
	@%p5 bra 	$L__BB1_6;
	ld.shared.u32 	%r13, [%r2+1024];
	ld.shared.u32 	%r14, [%r2];
	add.s32 	%r15, %r14, %r13;
	st.shared.u32 	[%r2], %r15;
$L__BB1_6:
	setp.gt.u32 	%p6, %r1, 383;
	bar.sync 	0;
	add.s32 	%r16, %r5, 128;
	setp.ge.s32 	%p7, %r16, %r7;
	or.pred  	%p8, %p6, %p7;
	@%p8 bra 	$L__BB1_8;
	ld.shared.u32 	%r17, [%r2+512];
	ld.shared.u32 	%r18, [%r2];
	add.s32 	%r19, %r18, %r17;
	st.shared.u32 	[%r2], %r19;
$L__BB1_8:
	setp.gt.u32 	%p9, %r1, 447;
	bar.sync 	0;
	add.s32 	%r20, %r5, 64;
	setp.ge.s32 	%p10, %r20, %r7;
	or.pred  	%p11, %p9, %p10;
	@%p11 bra 	$L__BB1_10;
	ld.shared.u32 	%r21, [%r2+256];
	ld.shared.u32 	%r22, [%r2];
	add.s32 	%r23, %r22, %r21;
	st.shared.u32 	[%r2], %r23;
$L__BB1_10:
	setp.gt.u32 	%p12, %r1, 479;
	bar.sync 	0;
	add.s32 	%r24, %r5, 32;
	setp.ge.s32 	%p13, %r24, %r7;
	or.pred  	%p14, %p12, %p13;
	@%p14 bra 	$L__BB1_12;
	ld.shared.u32 	%r25, [%r2+128];
	ld.shared.u32 	%r26, [%r2];
	add.s32 	%r27, %r26, %r25;
	st.shared.u32 	[%r2], %r27;
$L__BB1_12:
	setp.gt.u32 	%p15, %r1, 495;
	bar.sync 	0;
	add.s32 	%r28, %r5, 16;
	setp.ge.s32 	%p16, %r28, %r7;
	or.pred  	%p17, %p15, %p16;
	@%p17 bra 	$L__BB1_14;
	ld.shared.u32 	%r29, [%r2+64];
	ld.shared.u32 	%r30, [%r2];
	add.s32 	%r31, %r30, %r29;
	st.shared.u32 	[%r2], %r31;
$L__BB1_14:
	setp.gt.u32 	%p18, %r1, 503;
	bar.sync 	0;
	add.s32 	%r32, %r5, 8;
	setp.ge.s32 	%p19, %r32, %r7;
	or.pred  	%p20, %p18, %p19;
	@%p20 bra 	$L__BB1_16;
	ld.shared.u32 	%r33, [%r2+32];
	ld.shared.u32 	%r34, [%r2];
	add.s32 	%r35, %r34, %r33;
	st.shared.u32 	[%r2], %r35;
$L__BB1_16:
	setp.gt.u32 	%p21, %r1, 507;
	bar.sync 	0;
	add.s32 	%r36, %r5, 4;
	setp.ge.s32 	%p22, %r36, %r7;
	or.pred  	%p23, %p21, %p22;
	@%p23 bra 	$L__BB1_18;
	ld.shared.u32 	%r37, [%r2+16];
	ld.shared.u32 	%r38, [%r2];
	add.s32 	%r39, %r38, %r37;
	st.shared.u32 	[%r2], %r39;
$L__BB1_18:
	setp.gt.u32 	%p24, %r1, 509;
	bar.sync 	0;
	add.s32 	%r40, %r5, 2;
	setp.ge.s32 	%p25, %r40, %r7;
	or.pred  	%p26, %p24, %p25;
	@%p26 bra 	$L__BB1_20;
	ld.shared.u32 	%r41, [%r2+8];
	ld.shared.u32 	%r42, [%r2];
	add.s32 	%r43, %r42, %r41;
	st.shared.u32 	[%r2], %r43;
$L__BB1_20:
	setp.gt.u32 	%p27, %r1, 510;
	bar.sync 	0;
	add.s32 	%r44, %r5, 1;
	setp.ge.s32 	%p28, %r44, %r7;
	or.pred  	%p29, %p27, %p28;
	@%p29 bra 	$L__BB1_22;
	ld.shared.u32 	%r45, [%r2+4];
	ld.shared.u32 	%r46, [%r2];
	add.s32 	%r47, %r46, %r45;
	st.shared.u32 	[%r2], %r47;
$L__BB1_22:
	setp.ne.s32 	%p30, %r1, 0;
	bar.sync 	0;
	@%p30 bra 	$L__BB1_24;
	ld.shared.u32 	%r48, [_ZZ3sumPiiS_E5sData];
	ld.global.u32 	%r49, [%rd1];
	add.s32 	%r50, %r49, %r48;
	st.global.u32 	[%rd1], %r50;
$L__BB1_24:
	add.s32 	%r51, %r51, %r3;
	setp.lt.s32 	%p31, %r51, %r7;
	@%p31 bra 	$L__BB1_2;
$L__BB1_25:
	ret;

}


// ===== COMPILED SASS (sm_100) =====

	.target	sm_100

	.elftype	@"ET_EXEC"


//--------------------- .note.nv.tkinfo           --------------------------
	.section	.note.nv.tkinfo,"",@"SHT_NOTE"
	.sectionflags	@"SHF_NOTE_NV_TKINFO"
	.tkinfo
        /*0018*/ 	.word	0x00000002
        /*0030*/ 	.string	""
        /*0030*/ 	.string	"ptxas"
        /*0030*/ 	.string	"Cuda compilation tools, release 13.0, V13.0.88"
        /*0030*/ 	.string	"Build cuda_13.0.r13.0/compiler.36424714_0"
        /*0030*/ 	.string	"-arch sm_100 -m 64 "



//--------------------- .note.nv.cuinfo           --------------------------
	.section	.note.nv.cuinfo,"",@"SHT_NOTE"
	.sectionflags	@"SHF_NOTE_NV_CUINFO"
        /*0018*/ 	.short	0x0002
        /*001a*/ 	.short	0x0064
        /*001c*/ 	.short	0x0082
	.zero		2


//--------------------- .nv.info                  --------------------------
	.section	.nv.info,"",@"SHT_CUDA_INFO"
	.align	4


	//----- nvinfo : EIATTR_REGCOUNT
	.align		4
        /*0000*/ 	.byte	0x04, 0x2f
        /*0002*/ 	.short	(.L_1 - .L_0)
	.align		4
.L_0:
        /*0004*/ 	.word	index@(_Z8distanceP6float2Pii)
        /*0008*/ 	.word	0x00000010


	//----- nvinfo : EIATTR_FRAME_SIZE
	.align		4
.L_1:
        /*000c*/ 	.byte	0x04, 0x11
        /*000e*/ 	.short	(.L_3 - .L_2)
	.align		4
.L_2:
        /*0010*/ 	.word	index@(_Z8distanceP6float2Pii)
        /*0014*/ 	.word	0x00000000


	//----- nvinfo : EIATTR_REGCOUNT
	.align		4
.L_3:
        /*0018*/ 	.byte	0x04, 0x2f
        /*001a*/ 	.short	(.L_5 - .L_4)
	.align		4
.L_4:
        /*001c*/ 	.word	index@(_Z3sumPiiS_)
        /*0020*/ 	.word	0x0000000b


	//----- nvinfo : EIATTR_FRAME_SIZE
	.align		4
.L_5:
        /*0024*/ 	.byte	0x04, 0x11
        /*0026*/ 	.short	(.L_7 - .L_6)
	.align		4
.L_6:
        /*0028*/ 	.word	index@(_Z3sumPiiS_)
        /*002c*/ 	.word	0x00000000


	//----- nvinfo : EIATTR_MIN_STACK_SIZE
	.align		4
.L_7:
        /*0030*/ 	.byte	0x04, 0x12
        /*0032*/ 	.short	(.L_9 - .L_8)
	.align		4
.L_8:
        /*0034*/ 	.word	index@(_Z3sumPiiS_)
        /*0038*/ 	.word	0x00000000


	//----- nvinfo : EIATTR_MIN_STACK_SIZE
	.align		4
.L_9:
        /*003c*/ 	.byte	0x04, 0x12
        /*003e*/ 	.short	(.L_11 - .L_10)
	.align		4
.L_10:
        /*0040*/ 	.word	index@(_Z8distanceP6float2Pii)
        /*0044*/ 	.word	0x00000000
.L_11:


//--------------------- .nv.compat                --------------------------
	.section	.nv.compat,"",@"SHT_CUDA_COMPAT_INFO"
	.align	4
        /*0000*/ 	.byte	0x02, 0x09, 0x00, 0x00, 0x02, 0x02, 0x01, 0x00, 0x02, 0x05, 0x05, 0x00, 0x03, 0x07, 0x01, 0x01
        /*0010*/ 	.byte	0x02, 0x03, 0x00, 0x00, 0x02, 0x06, 0x01, 0x00, 0x04, 0x0b, 0x08, 0x00, 0x01, 0x00, 0x00, 0x00
        /*0020*/ 	.byte	0x00, 0x00, 0x00, 0x00


//--------------------- .nv.info._Z3sumPiiS_      --------------------------
	.section	.nv.info._Z3sumPiiS_,"",@"SHT_CUDA_INFO"
	.sectionflags	@""
	.align	4


	//----- nvinfo : EIATTR_CUDA_API_VERSION
	.align		4
        /*0000*/ 	.byte	0x04, 0x37
        /*0002*/ 	.short	(.L_13 - .L_12)
.L_12:
        /*0004*/ 	.word	0x00000082


	//----- nvinfo : EIATTR_KPARAM_INFO
	.align		4
.L_13:
        /*0008*/ 	.byte	0x04, 0x17
        /*000a*/ 	.short	(.L_15 - .L_14)
.L_14:
        /*000c*/ 	.word	0x00000000
        /*0010*/ 	.short	0x0002
        /*0012*/ 	.short	0x0010
        /*0014*/ 	.byte	0x00, 0xf5, 0x21, 0x00


	//----- nvinfo : EIATTR_KPARAM_INFO
	.align		4
.L_15:
        /*0018*/ 	.byte	0x04, 0x17
        /*001a*/ 	.short	(.L_17 - .L_16)
.L_16:
        /*001c*/ 	.word	0x00000000
        /*0020*/ 	.short	0x0001
        /*0022*/ 	.short	0x0008
        /*0024*/ 	.byte	0x00, 0xf0, 0x11, 0x00


	//----- nvinfo : EIATTR_KPARAM_INFO
	.align		4
.L_17:
        /*0028*/ 	.byte	0x04, 0x17
        /*002a*/ 	.short	(.L_19 - .L_18)
.L_18:
        /*002c*/ 	.word	0x00000000
        /*0030*/ 	.short	0x0000
        /*0032*/ 	.short	0x0000
        /*0034*/ 	.byte	0x00, 0xf5, 0x21, 0x00


	//----- nvinfo : EIATTR_SPARSE_MMA_MASK
	.align		4
.L_19:
        /*0038*/ 	.byte	0x03, 0x50
        /*003a*/ 	.short	0x0000


	//----- nvinfo : EIATTR_MAXREG_COUNT
	.align		4
        /*003c*/ 	.byte	0x03, 0x1b
        /*003e*/ 	.short	0x00ff


	//----- nvinfo : EIATTR_NUM_BARRIERS
	.align		4
        /*0040*/ 	.byte	0x02, 0x4c
        /*0042*/ 	.byte	0x01
	.zero		1


	//----- nvinfo : EIATTR_MERCURY_ISA_VERSION
	.align		4
        /*0044*/ 	.byte	0x03, 0x5f
        /*0046*/ 	.short	0x0101


	//----- nvinfo : EIATTR_VRC_CTA_INIT_COUNT
	.align		4
        /*0048*/ 	.byte	0x02, 0x4a
	.zero		1
	.zero		1


	//----- nvinfo : EIATTR_EXIT_INSTR_OFFSETS
	.align		4
        /*004c*/ 	.byte	0x04, 0x1c
        /*004e*/ 	.short	(.L_21 - .L_20)


	//   ....[0]....
.L_20:
        /*0050*/ 	.word	0x00000030


	//   ....[1]....
        /*0054*/ 	.word	0x000006b0


	//----- nvinfo : EIATTR_CRS_STACK_SIZE
	.align		4
.L_21:
        /*0058*/ 	.byte	0x04, 0x1e
        /*005a*/ 	.short	(.L_23 - .L_22)
.L_22:
        /*005c*/ 	.word	0x00000000


	//----- nvinfo : EIATTR_CBANK_PARAM_SIZE
	.align		4
.L_23:
        /*0060*/ 	.byte	0x03, 0x19
        /*0062*/ 	.short	0x0018


	//----- nvinfo : EIATTR_PARAM_CBANK
	.align		4
        /*0064*/ 	.byte	0x04, 0x0a
        /*0066*/ 	.short	(.L_25 - .L_24)
	.align		4
.L_24:
        /*0068*/ 	.word	index@(.nv.constant0._Z3sumPiiS_)
        /*006c*/ 	.short	0x0380
        /*006e*/ 	.short	0x0018


	//----- nvinfo : EIATTR_SW_WAR
	.align		4
.L_25:
        /*0070*/ 	.byte	0x04, 0x36
        /*0072*/ 	.short	(.L_27 - .L_26)
.L_26:
        /*0074*/ 	.word	0x00000008
.L_27:


//--------------------- .nv.info._Z8distanceP6float2Pii --------------------------
	.section	.nv.info._Z8distanceP6float2Pii,"",@"SHT_CUDA_INFO"
	.sectionflags	@""
	.align	4


	//----- nvinfo : EIATTR_CUDA_API_VERSION
	.align		4
        /*0000*/ 	.byte	0x04, 0x37
        /*0002*/ 	.short	(.L_29 - .L_28)
.L_28:
        /*0004*/ 	.word	0x00000082


	//----- nvinfo : EIATTR_KPARAM_INFO
	.align		4
.L_29:
        /*0008*/ 	.byte	0x04, 0x17
        /*000a*/ 	.short	(.L_31 - .L_30)
.L_30:
        /*000c*/ 	.word	0x00000000
        /*0010*/ 	.short	0x0002
        /*0012*/ 	.short	0x0010
        /*0014*/ 	.byte	0x00, 0xf0, 0x11, 0x00


	//----- nvinfo : EIATTR_KPARAM_INFO
	.align		4
.L_31:
        /*0018*/ 	.byte	0x04, 0x17
        /*001a*/ 	.short	(.L_33 - .L_32)
.L_32:
        /*001c*/ 	.word	0x00000000
        /*0020*/ 	.short	0x0001
        /*0022*/ 	.short	0x0008
        /*0024*/ 	.byte	0x00, 0xf5, 0x21, 0x00


	//----- nvinfo : EIATTR_KPARAM_INFO
	.align		4
.L_33:
        /*0028*/ 	.byte	0x04, 0x17
        /*002a*/ 	.short	(.L_35 - .L_34)
.L_34:
        /*002c*/ 	.word	0x00000000
        /*0030*/ 	.short	0x0000
        /*0032*/ 	.short	0x0000
        /*0034*/ 	.byte	0x00, 0xf5, 0x21, 0x00


	//----- nvinfo : EIATTR_SPARSE_MMA_MASK
	.align		4
.L_35:
        /*0038*/ 	.byte	0x03, 0x50
        /*003a*/ 	.short	0x0000


	//----- nvinfo : EIATTR_MAXREG_COUNT
	.align		4
        /*003c*/ 	.byte	0x03, 0x1b
        /*003e*/ 	.short	0x00ff


	//----- nvinfo : EIATTR_MERCURY_ISA_VERSION
	.align		4
        /*0040*/ 	.byte	0x03, 0x5f
        /*0042*/ 	.short	0x0101


	//----- nvinfo : EIATTR_VRC_CTA_INIT_COUNT
	.align		4
        /*0044*/ 	.byte	0x02, 0x4a
	.zero		1
	.zero		1


	//----- nvinfo : EIATTR_EXIT_INSTR_OFFSETS
	.align		4
        /*0048*/ 	.byte	0x04, 0x1c
        /*004a*/ 	.short	(.L_37 - .L_36)


	//   ....[0]....
.L_36:
        /*004c*/ 	.word	0x00000070


	//   ....[1]....
        /*0050*/ 	.word	0x00000180


	//----- nvinfo : EIATTR_CRS_STACK_SIZE
	.align		4
.L_37:
        /*0054*/ 	.byte	0x04, 0x1e
        /*0056*/ 	.short	(.L_39 - .L_38)
.L_38:
        /*0058*/ 	.word	0x00000000


	//----- nvinfo : EIATTR_CBANK_PARAM_SIZE
	.align		4
.L_39:
        /*005c*/ 	.byte	0x03, 0x19
        /*005e*/ 	.short	0x0014


	//----- nvinfo : EIATTR_PARAM_CBANK
	.align		4
        /*0060*/ 	.byte	0x04, 0x0a
        /*0062*/ 	.short	(.L_41 - .L_40)
	.align		4
.L_40:
        /*0064*/ 	.word	index@(.nv.constant0._Z8distanceP6float2Pii)
        /*0068*/ 	.short	0x0380
        /*006a*/ 	.short	0x0014


	//----- nvinfo : EIATTR_SW_WAR
	.align		4
.L_41:
        /*006c*/ 	.byte	0x04, 0x36
        /*006e*/ 	.short	(.L_43 - .L_42)
.L_42:
        /*0070*/ 	.word	0x00000008
.L_43:


//--------------------- .nv.callgraph             --------------------------
	.section	.nv.callgraph,"",@"SHT_CUDA_CALLGRAPH"
	.align	4
	.sectionentsize	8
	.align		4
        /*0000*/ 	.word	0x00000000
	.align		4
        /*0004*/ 	.word	0xffffffff
	.align		4
        /*0008*/ 	.word	0x00000000
	.align		4
        /*000c*/ 	.word	0xfffffffe
	.align		4
        /*0010*/ 	.word	0x00000000
	.align		4
        /*0014*/ 	.word	0xfffffffd
	.align		4
        /*0018*/ 	.word	0x00000000
	.align		4
        /*001c*/ 	.word	0xfffffffc


//--------------------- .text._Z3sumPiiS_         --------------------------
	.section	.text._Z3sumPiiS_,"ax",@progbits
	.align	128
        .global         _Z3sumPiiS_
        .type           _Z3sumPiiS_,@function
        .size           _Z3sumPiiS_,(.L_x_6 - _Z3sumPiiS_)
        .other          _Z3sumPiiS_,@"STO_CUDA_ENTRY STV_DEFAULT"
_Z3sumPiiS_:
.text._Z3sumPiiS_:
[----:B------:R-:W-:Y:S08]  /*0000*/  LDC R1, c[0x0][0x37c] ;  /* 0x0000df00ff017b82 */ /* 0x000ff00000000800 */
[----:B------:R-:W0:Y:S02]  /*0010*/  LDC R0, c[0x0][0x388] ;  /* 0x0000e200ff007b82 */ /* 0x000e240000000800 */
[----:B0-----:R-:W-:-:S13]  /*0020*/  ISETP.GE.AND P0, PT, R0, 0x1, PT ;  /* 0x000000010000780c */ /* 0x001fda0003f06270 */
[----:B------:R-:W-:Y:S05]  /*0030*/  @!P0 EXIT ;  /* 0x000000000000894d */ /* 0x000fea0003800000 */
[----:B------:R-:W0:Y:S01]  /*0040*/  S2R R8, SR_TID.X ;  /* 0x0000000000087919 */ /* 0x000e220000002100 */
[----:B------:R-:W1:Y:S01]  /*0050*/  S2UR UR5, SR_CgaCtaId ;  /* 0x00000000000579c3 */ /* 0x000e620000008800 */
[----:B------:R-:W-:Y:S01]  /*0060*/  UMOV UR4, 0x400 ;  /* 0x0000040000047882 */ /* 0x000fe20000000000 */
[----:B------:R-:W2:Y:S01]  /*0070*/  LDCU UR7, c[0x0][0x360] ;  /* 0x00006c00ff0777ac */ /* 0x000ea20008000800 */
[----:B------:R-:W3:Y:S01]  /*0080*/  LDCU.64 UR8, c[0x0][0x358] ;  /* 0x00006b00ff0877ac */ /* 0x000ee20008000a00 */
[----:B------:R-:W4:Y:S01]  /*0090*/  LDCU UR10, c[0x0][0x388] ;  /* 0x00007100ff0a77ac */ /* 0x000f220008000800 */
[----:B-1----:R-:W-:-:S06]  /*00a0*/  ULEA UR4, UR5, UR4, 0x18 ;  /* 0x0000000405047291 */ /* 0x002fcc000f8ec0ff */
[----:B0-----:R-:W-:Y:S01]  /*00b0*/  LEA R0, R8, UR4, 0x2 ;  /* 0x0000000408007c11 */ /* 0x001fe2000f8e10ff */
[----:B--234-:R-:W-:-:S06]  /*00c0*/  UMOV UR4, URZ ;  /* 0x000000ff00047c82 */ /* 0x01cfcc0008000000 */
.L_x_2:
[----:B-1----:R-:W-:-:S05]  /*00d0*/  VIADD R2, R8, UR4 ;  /* 0x0000000408027c36 */ /* 0x002fca0008000000 */
[----:B------:R-:W-:-:S13]  /*00e0*/  ISETP.GE.AND P0, PT, R2, UR10, PT ;  /* 0x0000000a02007c0c */ /* 0x000fda000bf06270 */
[----:B0-----:R-:W0:Y:S02]  /*00f0*/  @!P0 LDC.64 R4, c[0x0][0x380] ;  /* 0x0000e000ff048b82 */ /* 0x001e240000000a00 */
[----:B0-----:R-:W-:-:S06]  /*0100*/  @!P0 IMAD.WIDE R4, R2, 0x4, R4 ;  /* 0x0000000402048825 */ /* 0x001fcc00078e0204 */
[----:B------:R-:W2:Y:S01]  /*0110*/  @!P0 LDG.E R5, desc[UR8][R4.64] ;  /* 0x0000000804058981 */ /* 0x000ea2000c1e1900 */
[C---:B------:R-:W-:Y:S01]  /*0120*/  VIADD R3, R2.reuse, 0x100 ;  /* 0x0000010002037836 */ /* 0x040fe20000000000 */
[----:B------:R-:W-:Y:S01]  /*0130*/  UIADD3 UR4, UPT, UPT, UR7, UR4, URZ ;  /* 0x0000000407047290 */ /* 0x000fe2000fffe0ff */
[----:B------:R-:W-:Y:S01]  /*0140*/  VIADD R7, R2, 0x80 ;  /* 0x0000008002077836 */ /* 0x000fe20000000000 */
[----:B------:R-:W-:Y:S02]  /*0150*/  BSSY.RECONVERGENT B0, `(.L_x_0) ;  /* 0x0000054000007945 */ /* 0x000fe40003800200 */
[----:B------:R-:W-:Y:S01]  /*0160*/  ISETP.GE.AND P1, PT, R3, UR10, PT ;  /* 0x0000000a03007c0c */ /* 0x000fe2000bf26270 */
[----:B------:R-:W-:-:S03]  /*0170*/  UISETP.GE.AND UP0, UPT, UR4, UR10, UPT ;  /* 0x0000000a0400728c */ /* 0x000fc6000bf06270 */
[----:B------:R-:W-:Y:S01]  /*0180*/  ISETP.GT.U32.OR P1, PT, R8, 0xff, P1 ;  /* 0x000000ff0800780c */ /* 0x000fe20000f24470 */
[----:B--2---:R-:W-:Y:S01]  /*0190*/  @!P0 STS [R0], R5 ;  /* 0x0000000500008388 */ /* 0x004fe20000000800 */
[----:B------:R-:W-:Y:S01]  /*01a0*/  BAR.SYNC.DEFER_BLOCKING 0x0 ;  /* 0x0000000000007b1d */ /* 0x000fe20000010000 */
[----:B------:R-:W-:-:S04]  /*01b0*/  ISETP.GE.AND P0, PT, R7, UR10, PT ;  /* 0x0000000a07007c0c */ /* 0x000fc8000bf06270 */
[----:B------:R-:W-:-:S06]  /*01c0*/  ISETP.GT.U32.OR P0, PT, R8, 0x17f, P0 ;  /* 0x0000017f0800780c */ /* 0x000fcc0000704470 */
[----:B------:R-:W-:Y:S04]  /*01d0*/  @!P1 LDS R3, [R0+0x400] ;  /* 0x0004000000039984 */ /* 0x000fe80000000800 */
[----:B------:R-:W0:Y:S02]  /*01e0*/  @!P1 LDS R6, [R0] ;  /* 0x0000000000069984 */ /* 0x000e240000000800 */
[----:B0-----:R-:W-:Y:S02]  /*01f0*/  @!P1 IMAD.IADD R3, R3, 0x1, R6 ;  /* 0x0000000103039824 */ /* 0x001fe400078e0206 */
[----:B------:R-:W-:-:S03]  /*0200*/  VIADD R6, R2, 0x40 ;  /* 0x0000004002067836 */ /* 0x000fc60000000000 */
[----:B------:R-:W-:Y:S01]  /*0210*/  @!P1 STS [R0], R3 ;  /* 0x0000000300009388 */ /* 0x000fe20000000800 */
[----:B------:R-:W-:Y:S01]  /*0220*/  BAR.SYNC.DEFER_BLOCKING 0x0 ;  /* 0x0000000000007b1d */ /* 0x000fe20000010000 */
[----:B------:R-:W-:Y:S01]  /*0230*/  ISETP.GE.AND P1, PT, R6, UR10, PT ;  /* 0x0000000a06007c0c */ /* 0x000fe2000bf26270 */
[----:B------:R-:W-:-:S03]  /*0240*/  VIADD R6, R2, 0x20 ;  /* 0x0000002002067836 */ /* 0x000fc60000000000 */
[----:B------:R-:W-:Y:S01]  /*0250*/  ISETP.GT.U32.OR P1, PT, R8, 0x1bf, P1 ;  /* 0x000001bf0800780c */ /* 0x000fe20000f24470 */
[----:B------:R-:W-:Y:S04]  /*0260*/  @!P0 LDS R4, [R0+0x200] ;  /* 0x0002000000048984 */ /* 0x000fe80000000800 */
[----:B------:R-:W0:Y:S02]  /*0270*/  @!P0 LDS R5, [R0] ;  /* 0x0000000000058984 */ /* 0x000e240000000800 */
[----:B0-----:R-:W-:-:S05]  /*0280*/  @!P0 IMAD.IADD R5, R4, 0x1, R5 ;  /* 0x0000000104058824 */ /* 0x001fca00078e0205 */
        /* <DEDUP_REMOVED lines=27> */
[C---:B------:R-:W-:Y:S02]  /*0440*/  VIADD R6, R2.reuse, 0x2 ;  /* 0x0000000202067836 */ /* 0x040fe40000000000 */
[----:B------:R-:W-:Y:S01]  /*0450*/  VIADD R2, R2, 0x1 ;  /* 0x0000000102027836 */ /* 0x000fe20000000000 */
[----:B------:R-:W-:Y:S01]  /*0460*/  ISETP.GT.U32.OR P1, PT, R8, 0x1fb, P1 ;  /* 0x000001fb0800780c */ /* 0x000fe20000f24470 */
[----:B------:R-:W-:Y:S04]  /*0470*/  @!P0 LDS R4, [R0+0x20] ;  /* 0x0000200000048984 */ /* 0x000fe80000000800 */
[----:B------:R-:W0:Y:S02]  /*0480*/  @!P0 LDS R5, [R0] ;  /* 0x0000000000058984 */ /* 0x000e240000000800 */
[----:B0-----:R-:W-:-:S05]  /*0490*/  @!P0 IMAD.IADD R5, R4, 0x1, R5 ;  /* 0x0000000104058824 */ /* 0x001fca00078e0205 */
[----:B------:R-:W-:Y:S01]  /*04a0*/  @!P0 STS [R0], R5 ;  /* 0x0000000500008388 */ /* 0x000fe20000000800 */
[----:B------:R-:W-:Y:S01]  /*04b0*/  BAR.SYNC.DEFER_BLOCKING 0x0 ;  /* 0x0000000000007b1d */ /* 0x000fe20000010000 */
[----:B------:R-:W-:-:S04]  /*04c0*/  ISETP.GE.AND P0, PT, R6, UR10, PT ;  /* 0x0000000a06007c0c */ /* 0x000fc8000bf06270 */
        /* <DEDUP_REMOVED lines=13> */
[----:B------:R-:W-:-:S05]  /*05a0*/  ISETP.NE.AND P0, PT, R8, RZ, PT ;  /* 0x000000ff0800720c */ /* 0x000fca0003f05270 */
[----:B------:R-:W-:Y:S04]  /*05b0*/  @!P1 LDS R2, [R0+0x4] ;  /* 0x0000040000029984 */ /* 0x000fe80000000800 */
[----:B------:R-:W0:Y:S02]  /*05c0*/  @!P1 LDS R3, [R0] ;  /* 0x0000000000039984 */ /* 0x000e240000000800 */
[----:B0-----:R-:W-:-:S05]  /*05d0*/  @!P1 IMAD.IADD R3, R2, 0x1, R3 ;  /* 0x0000000102039824 */ /* 0x001fca00078e0203 */
[----:B------:R0:W-:Y:S01]  /*05e0*/  @!P1 STS [R0], R3 ;  /* 0x0000000300009388 */ /* 0x0001e20000000800 */
[----:B------:R-:W-:Y:S06]  /*05f0*/  BAR.SYNC.DEFER_BLOCKING 0x0 ;  /* 0x0000000000007b1d */ /* 0x000fec0000010000 */
[----:B------:R-:W-:Y:S05]  /*0600*/  @P0 BRA `(.L_x_1) ;  /* 0x0000000000200947 */ /* 0x000fea0003800000 */
[----:B0-----:R-:W0:Y:S02]  /*0610*/  LDC.64 R2, c[0x0][0x390] ;  /* 0x0000e400ff027b82 */ /* 0x001e240000000a00 */
[----:B0-----:R-:W2:Y:S06]  /*0620*/  LDG.E R5, desc[UR8][R2.64] ;  /* 0x0000000802057981 */ /* 0x001eac000c1e1900 */
[----:B------:R-:W0:Y:S01]  /*0630*/  S2UR UR6, SR_CgaCtaId ;  /* 0x00000000000679c3 */ /* 0x000e220000008800 */
[----:B------:R-:W-:Y:S02]  /*0640*/  UMOV UR5, 0x400 ;  /* 0x0000040000057882 */ /* 0x000fe40000000000 */
[----:B0-----:R-:W-:-:S09]  /*0650*/  ULEA UR5, UR6, UR5, 0x18 ;  /* 0x0000000506057291 */ /* 0x001fd2000f8ec0ff */
[----:B------:R-:W2:Y:S02]  /*0660*/  LDS R4, [UR5] ;  /* 0x00000005ff047984 */ /* 0x000ea40008000800 */
[----:B--2---:R-:W-:-:S05]  /*0670*/  IMAD.IADD R5, R4, 0x1, R5 ;  /* 0x0000000104057824 */ /* 0x004fca00078e0205 */
[----:B------:R1:W-:Y:S02]  /*0680*/  STG.E desc[UR8][R2.64], R5 ;  /* 0x0000000502007986 */ /* 0x0003e4000c101908 */
.L_x_1:
[----:B------:R-:W-:Y:S05]  /*0690*/  BSYNC.RECONVERGENT B0 ;  /* 0x0000000000007941 */ /* 0x000fea0003800200 */
.L_x_0:
[----:B------:R-:W-:Y:S05]  /*06a0*/  BRA.U !UP0, `(.L_x_2) ;  /* 0xfffffff908887547 */ /* 0x000fea000b83ffff */
[----:B------:R-:W-:Y:S05]  /*06b0*/  EXIT ;  /* 0x000000000000794d */ /* 0x000fea0003800000 */
.L_x_3:
[----:B------:R-:W-:-:S00]  /*06c0*/  BRA `(.L_x_3) ;  /* 0xfffffffc00fc7947 */ /* 0x000fc0000383ffff */
[----:B------:R-:W-:-:S00]  /*06d0*/  NOP ;  /* 0x0000000000007918 */ /* 0x000fc00000000000 */
        /* <DEDUP_REMOVED lines=10> */
.L_x_6:


//--------------------- .text._Z8distanceP6float2Pii --------------------------
	.section	.text._Z8distanceP6float2Pii,"ax",@progbits
	.align	128
        .global         _Z8distanceP6float2Pii
        .type           _Z8distanceP6float2Pii,@function
        .size           _Z8distanceP6float2Pii,(.L_x_7 - _Z8distanceP6float2Pii)
        .other          _Z8distanceP6float2Pii,@"STO_CUDA_ENTRY STV_DEFAULT"
_Z8distanceP6float2Pii:
.text._Z8distanceP6float2Pii:
[----:B------:R-:W-:Y:S01]  /*0000*/  LDC R1, c[0x0][0x37c] ;  /* 0x0000df00ff017b82 */ /* 0x000fe20000000800 */
[----:B------:R-:W0:Y:S07]  /*0010*/  S2R R0, SR_TID.X ;  /* 0x0000000000007919 */ /* 0x000e2e0000002100 */
[----:B------:R-:W0:Y:S01]  /*0020*/  S2UR UR4, SR_CTAID.X ;  /* 0x00000000000479c3 */ /* 0x000e220000002500 */
[----:B------:R-:W1:Y:S07]  /*0030*/  LDCU UR5, c[0x0][0x390] ;  /* 0x00007200ff0577ac */ /* 0x000e6e0008000800 */
[----:B------:R-:W0:Y:S02]  /*0040*/  LDC R11, c[0x0][0x360] ;  /* 0x0000d800ff0b7b82 */ /* 0x000e240000000800 */
[----:B0-----:R-:W-:-:S05]  /*0050*/  IMAD R0, R11, UR4, R0 ;  /* 0x000000040b007c24 */ /* 0x001fca000f8e0200 */
[----:B-1----:R-:W-:-:S13]  /*0060*/  ISETP.GE.AND P0, PT, R0, UR5, PT ;  /* 0x0000000500007c0c */ /* 0x002fda000bf06270 */
[----:B------:R-:W-:Y:S05]  /*0070*/  @P0 EXIT ;  /* 0x000000000000094d */ /* 0x000fea0003800000 */
[----:B------:R-:W0:Y:S01]  /*0080*/  LDC.64 R6, c[0x0][0x380] ;  /* 0x0000e000ff067b82 */ /* 0x000e220000000a00 */
[----:B------:R-:W1:Y:S01]  /*0090*/  LDCU UR4, c[0x0][0x370] ;  /* 0x00006e00ff0477ac */ /* 0x000e620008000800 */
[----:B------:R-:W2:Y:S06]  /*00a0*/  LDCU.64 UR6, c[0x0][0x358] ;  /* 0x00006b00ff0677ac */ /* 0x000eac0008000a00 */
[----:B------:R-:W3:Y:S01]  /*00b0*/  LDC.64 R8, c[0x0][0x388] ;  /* 0x0000e200ff087b82 */ /* 0x000ee20000000a00 */
[----:B-1----:R-:W-:-:S07]  /*00c0*/  IMAD R11, R11, UR4, RZ ;  /* 0x000000040b0b7c24 */ /* 0x002fce000f8e02ff */
.L_x_4:
[----:B0-----:R-:W-:-:S06]  /*00d0*/  IMAD.WIDE R2, R0, 0x8, R6 ;  /* 0x0000000800027825 */ /* 0x001fcc00078e0206 */
[----:B--2---:R-:W2:Y:S02]  /*00e0*/  LDG.E.64 R2, desc[UR6][R2.64] ;  /* 0x0000000602027981 */ /* 0x004ea4000c1e1b00 */
[----:B-12---:R-:W-:-:S04]  /*00f0*/  FMUL R5, R3, R3 ;  /* 0x0000000303057220 */ /* 0x006fc80000400000 */
[----:B------:R-:W-:-:S05]  /*0100*/  FFMA R5, R2, R2, R5 ;  /* 0x0000000202057223 */ /* 0x000fca0000000005 */
[----:B------:R-:W-:Y:S01]  /*0110*/  FSETP.GTU.AND P0, PT, R5, 0.25, PT ;  /* 0x3e8000000500780b */ /* 0x000fe20003f0c000 */
[----:B---3--:R-:W-:Y:S01]  /*0120*/  IMAD.WIDE R4, R0, 0x4, R8 ;  /* 0x0000000400047825 */ /* 0x008fe200078e0208 */
[----:B------:R-:W-:Y:S02]  /*0130*/  IADD3 R0, PT, PT, R11, R0, RZ ;  /* 0x000000000b007210 */ /* 0x000fe40007ffe0ff */
[----:B------:R-:W-:Y:S02]  /*0140*/  SEL R13, RZ, 0x1, P0 ;  /* 0x00000001ff0d7807 */ /* 0x000fe40000000000 */
[----:B------:R-:W-:-:S03]  /*0150*/  ISETP.GE.AND P0, PT, R0, UR5, PT ;  /* 0x0000000500007c0c */ /* 0x000fc6000bf06270 */
[----:B------:R1:W-:Y:S10]  /*0160*/  STG.E desc[UR6][R4.64], R13 ;  /* 0x0000000d04007986 */ /* 0x0003f4000c101906 */
[----:B------:R-:W-:Y:S05]  /*0170*/  @!P0 BRA `(.L_x_4) ;  /* 0xfffffffc00d48947 */ /* 0x000fea000383ffff */
[----:B------:R-:W-:Y:S05]  /*0180*/  EXIT ;  /* 0x000000000000794d */ /* 0x000fea0003800000 */
.L_x_5:
        /* <DEDUP_REMOVED lines=15> */
.L_x_7:


//--------------------- .nv.shared._Z3sumPiiS_    --------------------------
	.section	.nv.shared._Z3sumPiiS_,"aw",@nobits
	.sectionflags	@""
	.align	4
.nv.shared._Z3sumPiiS_:
	.zero		3072


//--------------------- .nv.shared.reserved.0     --------------------------
	.section	.nv.shared.reserved.0,"aw",@nobits
	.weak		__nv_reservedSMEM_offset_0_alias
	.size		__nv_reservedSMEM_offset_0_alias, 0, 64
	.other		__nv_reservedSMEM_offset_0_alias,@"STO_CUDA_RESERVED_SHARED STV_DEFAULT"
__nv_reservedSMEM_offset_0_alias:
	.zero		0
	.zero		64


//--------------------- .nv.constant0._Z3sumPiiS_ --------------------------
	.section	.nv.constant0._Z3sumPiiS_,"a",@progbits
	.sectionflags	@""
	.align	4
.nv.constant0._Z3sumPiiS_:
	.zero		920


//--------------------- .nv.constant0._Z8distanceP6float2Pii --------------------------
	.section	.nv.constant0._Z8distanceP6float2Pii,"a",@progbits
	.sectionflags	@""
	.align	4
.nv.constant0._Z8distanceP6float2Pii:
	.zero		916


//--------------------- SYMBOLS --------------------------

	.type		.nv.reservedSmem.offset0,@object
	.size		.nv.reservedSmem.offset0,0x4
	.type		.nv.reservedSmem.cap,@object
	.size		.nv.reservedSmem.cap,0x4
